//
// Generated by NVIDIA NVVM Compiler
//
// Compiler Build ID: CL-36424714
// Cuda compilation tools, release 13.0, V13.0.88
// Based on NVVM 20.0.0
//

.version 9.0
.target sm_100
.address_size 64

	// .globl	_Z13initDCTMatrixPf
.func  (.param .align 16 .b8 func_retval0[16]) __internal_trig_reduction_slowpathd
(
	.param .b64 __internal_trig_reduction_slowpathd_param_0
)
;
.global .align 8 .b8 __cudart_i2opi_d[144] = {8, 93, 141, 31, 177, 95, 251, 107, 234, 146, 82, 138, 247, 57, 7, 61, 123, 241, 229, 235, 199, 186, 39, 117, 45, 234, 95, 158, 102, 63, 70, 79, 183, 9, 203, 39, 207, 126, 54, 109, 31, 109, 10, 90, 139, 17, 47, 239, 15, 152, 5, 222, 255, 151, 248, 31, 59, 40, 249, 189, 139, 95, 132, 156, 244, 57, 83, 131, 57, 214, 145, 57, 65, 126, 95, 180, 38, 112, 156, 233, 132, 68, 187, 46, 245, 53, 130, 232, 62, 167, 41, 177, 28, 235, 29, 254, 28, 146, 209, 9, 234, 46, 73, 6, 224, 210, 77, 66, 58, 110, 36, 183, 97, 197, 187, 222, 171, 99, 81, 254, 65, 144, 67, 60, 153, 149, 98, 219, 192, 221, 52, 245, 209, 87, 39, 252, 41, 21, 68, 78, 110, 131, 249, 162};
.global .align 16 .b8 __cudart_sin_cos_coeffs[128] = {70, 210, 176, 44, 241, 229, 90, 190, 146, 227, 172, 105, 227, 29, 199, 62, 161, 98, 219, 25, 160, 1, 42, 191, 24, 8, 17, 17, 17, 17, 129, 63, 84, 85, 85, 85, 85, 85, 197, 191, 0, 0, 0, 0, 0, 0, 0, 0, 0, 0, 0, 0, 0, 0, 0, 0, 100, 129, 253, 32, 131, 255, 168, 189, 40, 133, 239, 193, 167, 238, 33, 62, 217, 230, 6, 142, 79, 126, 146, 190, 233, 188, 221, 25, 160, 1, 250, 62, 71, 93, 193, 22, 108, 193, 86, 191, 81, 85, 85, 85, 85, 85, 165, 63, 0, 0, 0, 0, 0, 0, 224, 191, 0, 0, 0, 0, 0, 0, 240, 63};

.visible .entry _Z13initDCTMatrixPf(
	.param .u64 .ptr .align 1 _Z13initDCTMatrixPf_param_0
)
{
	.reg .pred 	%p<9>;
	.reg .b32 	%r<27>;
	.reg .b32 	%f<2>;
	.reg .b64 	%rd<9>;
	.reg .b64 	%fd<40>;

	ld.param.u64 	%rd1, [_Z13initDCTMatrixPf_param_0];
	mov.u32 	%r8, %ctaid.x;
	mov.u32 	%r9, %ntid.x;
	mov.u32 	%r10, %tid.x;
	mad.lo.s32 	%r1, %r8, %r9, %r10;
	mov.u32 	%r11, %ctaid.y;
	mov.u32 	%r12, %ntid.y;
	mov.u32 	%r13, %tid.y;
	mad.lo.s32 	%r14, %r11, %r12, %r13;
	setp.gt.s32 	%p1, %r1, 7;
	setp.gt.u32 	%p2, %r14, 7;
	or.pred  	%p3, %p1, %p2;
	@%p3 bra 	$L__BB0_7;
	mul.lo.s32 	%r15, %r14, %r1;
	shl.b32 	%r16, %r15, 1;
	add.s32 	%r17, %r16, %r1;
	cvt.rn.f64.s32 	%fd8, %r17;
	mul.f64 	%fd9, %fd8, 0d400921FB54442D18;
	mul.f64 	%fd1, %fd9, 0d3FB0000000000000;
	abs.f64 	%fd2, %fd1;
	setp.neu.f64 	%p4, %fd2, 0d7FF0000000000000;
	@%p4 bra 	$L__BB0_3;
	mov.f64 	%fd15, 0d0000000000000000;
	mul.rn.f64 	%fd39, %fd1, %fd15;
	mov.b32 	%r26, 1;
	bra.uni 	$L__BB0_6;
$L__BB0_3:
	mul.f64 	%fd10, %fd1, 0d3FE45F306DC9C883;
	cvt.rni.s32.f64 	%r25, %fd10;
	cvt.rn.f64.s32 	%fd11, %r25;
	fma.rn.f64 	%fd12, %fd11, 0dBFF921FB54442D18, %fd1;
	fma.rn.f64 	%fd13, %fd11, 0dBC91A62633145C00, %fd12;
	fma.rn.f64 	%fd39, %fd11, 0dB97B839A252049C0, %fd13;
	setp.ltu.f64 	%p5, %fd2, 0d41E0000000000000;
	@%p5 bra 	$L__BB0_5;
	{ // callseq 0, 0
	.param .b64 param0;
	st.param.f64 	[param0], %fd1;
	.param .align 16 .b8 retval0[16];
	call.uni (retval0), 
	__internal_trig_reduction_slowpathd, 
	(
	param0
	);
	ld.param.f64 	%fd39, [retval0];
	ld.param.b32 	%r25, [retval0+8];
	} // callseq 0
$L__BB0_5:
	add.s32 	%r26, %r25, 1;
$L__BB0_6:
	shl.b32 	%r20, %r26, 6;
	cvt.u64.u32 	%rd2, %r20;
	and.b64  	%rd3, %rd2, 64;
	mov.u64 	%rd4, __cudart_sin_cos_coeffs;
	add.s64 	%rd5, %rd4, %rd3;
	mul.rn.f64 	%fd16, %fd39, %fd39;
	and.b32  	%r21, %r26, 1;
	setp.eq.b32 	%p6, %r21, 1;
	selp.f64 	%fd17, 0dBDA8FF8320FD8164, 0d3DE5DB65F9785EBA, %p6;
	ld.global.nc.v2.f64 	{%fd18, %fd19}, [%rd5];
	fma.rn.f64 	%fd20, %fd17, %fd16, %fd18;
	fma.rn.f64 	%fd21, %fd20, %fd16, %fd19;
	ld.global.nc.v2.f64 	{%fd22, %fd23}, [%rd5+16];
	fma.rn.f64 	%fd24, %fd21, %fd16, %fd22;
	fma.rn.f64 	%fd25, %fd24, %fd16, %fd23;
	ld.global.nc.v2.f64 	{%fd26, %fd27}, [%rd5+32];
	fma.rn.f64 	%fd28, %fd25, %fd16, %fd26;
	fma.rn.f64 	%fd29, %fd28, %fd16, %fd27;
	fma.rn.f64 	%fd30, %fd29, %fd39, %fd39;
	fma.rn.f64 	%fd31, %fd29, %fd16, 0d3FF0000000000000;
	selp.f64 	%fd32, %fd31, %fd30, %p6;
	and.b32  	%r22, %r26, 2;
	setp.eq.s32 	%p7, %r22, 0;
	mov.f64 	%fd33, 0d0000000000000000;
	sub.f64 	%fd34, %fd33, %fd32;
	selp.f64 	%fd35, %fd32, %fd34, %p7;
	setp.eq.s32 	%p8, %r1, 0;
	selp.f64 	%fd36, 0d3FD6A09E60000000, 0d3FE0000000000000, %p8;
	mul.f64 	%fd37, %fd36, %fd35;
	cvt.rn.f32.f64 	%f1, %fd37;
	shl.b32 	%r23, %r1, 3;
	add.s32 	%r24, %r23, %r14;
	cvta.to.global.u64 	%rd6, %rd1;
	mul.wide.s32 	%rd7, %r24, 4;
	add.s64 	%rd8, %rd6, %rd7;
	st.global.f32 	[%rd8], %f1;
$L__BB0_7:
	ret;

}
	// .globl	_Z15transposeMatrixPfS_
.visible .entry _Z15transposeMatrixPfS_(
	.param .u64 .ptr .align 1 _Z15transposeMatrixPfS__param_0,
	.param .u64 .ptr .align 1 _Z15transposeMatrixPfS__param_1
)
{
	.reg .pred 	%p<4>;
	.reg .b32 	%r<14>;
	.reg .b32 	%f<2>;
	.reg .b64 	%rd<9>;

	ld.param.u64 	%rd1, [_Z15transposeMatrixPfS__param_0];
	ld.param.u64 	%rd2, [_Z15transposeMatrixPfS__param_1];
	mov.u32 	%r3, %ctaid.x;
	mov.u32 	%r4, %ntid.x;
	mov.u32 	%r5, %tid.x;
	mad.lo.s32 	%r1, %r3, %r4, %r5;
	mov.u32 	%r6, %ctaid.y;
	mov.u32 	%r7, %ntid.y;
	mov.u32 	%r8, %tid.y;
	mad.lo.s32 	%r9, %r6, %r7, %r8;
	setp.gt.s32 	%p1, %r1, 7;
	setp.gt.u32 	%p2, %r9, 7;
	or.pred  	%p3, %p1, %p2;
	@%p3 bra 	$L__BB1_2;
	cvta.to.global.u64 	%rd3, %rd1;
	cvta.to.global.u64 	%rd4, %rd2;
	shl.b32 	%r10, %r1, 3;
	add.s32 	%r11, %r10, %r9;
	mul.wide.s32 	%rd5, %r11, 4;
	add.s64 	%rd6, %rd3, %rd5;
	ld.global.f32 	%f1, [%rd6];
	shl.b32 	%r12, %r9, 3;
	add.s32 	%r13, %r12, %r1;
	mul.wide.s32 	%rd7, %r13, 4;
	add.s64 	%rd8, %rd4, %rd7;
	st.global.f32 	[%rd8], %f1;
$L__BB1_2:
	ret;

}
.func  (.param .align 16 .b8 func_retval0[16]) __internal_trig_reduction_slowpathd(
	.param .b64 __internal_trig_reduction_slowpathd_param_0
)
{
	.local .align 8 .b8 	__local_depot2[40];
	.reg .b64 	%SP;
	.reg .b64 	%SPL;
	.reg .pred 	%p<10>;
	.reg .b32 	%r<47>;
	.reg .b64 	%rd<74>;
	.reg .b64 	%fd<5>;

	mov.u64 	%SPL, __local_depot2;
	ld.param.f64 	%fd4, [__internal_trig_reduction_slowpathd_param_0];
	add.u64 	%rd1, %SPL, 0;
	{
	.reg .b32 %temp; 
	mov.b64 	{%temp, %r1}, %fd4;
	}
	shr.u32 	%r2, %r1, 20;
	and.b32  	%r3, %r2, 2047;
	setp.eq.s32 	%p1, %r3, 2047;
	mov.b32 	%r46, 0;
	@%p1 bra 	$L__BB2_9;
	add.s32 	%r20, %r3, -1024;
	mov.b64 	%rd20, %fd4;
	shl.b64 	%rd2, %rd20, 11;
	shr.u32 	%r4, %r20, 6;
	sub.s32 	%r45, 15, %r4;
	sub.s32 	%r21, 19, %r4;
	setp.lt.u32 	%p2, %r20, 128;
	selp.b32 	%r6, 18, %r21, %p2;
	setp.ge.s32 	%p3, %r45, %r6;
	mov.b64 	%rd70, 0;
	@%p3 bra 	$L__BB2_4;
	add.s32 	%r23, %r6, %r4;
	neg.s32 	%r43, %r23;
	or.b64  	%rd3, %rd2, -9223372036854775808;
	mov.b64 	%rd70, 0;
	mov.b32 	%r42, 0;
	mov.u64 	%rd25, __cudart_i2opi_d;
	mov.u32 	%r44, %r45;
$L__BB2_3:
	.pragma "nounroll";
	mul.wide.s32 	%rd22, %r42, 8;
	add.s64 	%rd23, %rd1, %rd22;
	mul.wide.s32 	%rd24, %r44, 8;
	add.s64 	%rd26, %rd25, %rd24;
	ld.global.nc.u64 	%rd27, [%rd26];
	{
	.reg .u32 %r0, %r1, %r2, %r3, %alo, %ahi, %blo, %bhi, %clo, %chi;
	mov.b64 	{%alo,%ahi}, %rd27;
	mov.b64 	{%blo,%bhi}, %rd3;
	mov.b64 	{%clo,%chi}, %rd70;
	mad.lo.cc.u32 	%r0, %alo, %blo, %clo;
	madc.hi.cc.u32 	%r1, %alo, %blo, %chi;
	madc.hi.u32 	%r2, %alo, %bhi, 0;
	mad.lo.cc.u32 	%r1, %alo, %bhi, %r1;
	madc.hi.cc.u32 	%r2, %ahi, %blo, %r2;
	madc.hi.u32 	%r3, %ahi, %bhi, 0;
	mad.lo.cc.u32 	%r1, %ahi, %blo, %r1;
	madc.lo.cc.u32 	%r2, %ahi, %bhi, %r2;
	addc.u32 	%r3, %r3, 0;
	mov.b64 	%rd28, {%r0,%r1};
	mov.b64 	%rd70, {%r2,%r3};
	}
	st.local.u64 	[%rd23], %rd28;
	add.s32 	%r44, %r44, 1;
	add.s32 	%r43, %r43, 1;
	add.s32 	%r42, %r42, 1;
	setp.ne.s32 	%p4, %r43, -15;
	mov.u32 	%r45, %r6;
	@%p4 bra 	$L__BB2_3;
$L__BB2_4:
	cvt.s64.s32 	%rd29, %r45;
	cvt.u64.u32 	%rd30, %r4;
	add.s64 	%rd31, %rd30, %rd29;
	shl.b64 	%rd32, %rd31, 3;
	add.s64 	%rd33, %rd1, %rd32;
	st.local.u64 	[%rd33+-120], %rd70;
	and.b32  	%r15, %r2, 63;
	ld.local.u64 	%rd72, [%rd1+16];
	ld.local.u64 	%rd71, [%rd1+24];
	setp.eq.s32 	%p5, %r15, 0;
	@%p5 bra 	$L__BB2_6;
	shl.b64 	%rd34, %rd71, %r15;
	shr.u64 	%rd35, %rd72, 1;
	xor.b32  	%r24, %r15, 63;
	shr.u64 	%rd36, %rd35, %r24;
	or.b64  	%rd71, %rd34, %rd36;
	ld.local.u64 	%rd37, [%rd1+8];
	shl.b64 	%rd38, %rd72, %r15;
	shr.u64 	%rd39, %rd37, 1;
	shr.u64 	%rd40, %rd39, %r24;
	or.b64  	%rd72, %rd38, %rd40;
$L__BB2_6:
	and.b32  	%r25, %r1, -2147483648;
	shr.u64 	%rd41, %rd71, 62;
	cvt.u32.u64 	%r26, %rd41;
	mov.b64 	{%r27, %r28}, %rd71;
	mov.b64 	{%r29, %r30}, %rd72;
	shf.l.wrap.b32 	%r31, %r30, %r27, 2;
	shf.l.wrap.b32 	%r32, %r27, %r28, 2;
	mov.b64 	%rd42, {%r31, %r32};
	shl.b64 	%rd43, %rd72, 2;
	shr.u64 	%rd44, %rd42, 63;
	cvt.u32.u64 	%r33, %rd44;
	add.s32 	%r34, %r33, %r26;
	setp.eq.s32 	%p6, %r25, 0;
	neg.s32 	%r35, %r34;
	selp.b32 	%r46, %r34, %r35, %p6;
	setp.gt.s64 	%p7, %rd42, -1;
	mov.b64 	%rd45, 0;
	{
	.reg .u32 %r0, %r1, %r2, %r3, %a0, %a1, %a2, %a3, %b0, %b1, %b2, %b3;
	mov.b64 	{%a0,%a1}, %rd45;
	mov.b64 	{%a2,%a3}, %rd45;
	mov.b64 	{%b0,%b1}, %rd43;
	mov.b64 	{%b2,%b3}, %rd42;
	sub.cc.u32 	%r0, %a0, %b0;
	subc.cc.u32 	%r1, %a1, %b1;
	subc.cc.u32 	%r2, %a2, %b2;
	subc.u32 	%r3, %a3, %b3;
	mov.b64 	%rd46, {%r0,%r1};
	mov.b64 	%rd47, {%r2,%r3};
	}
	xor.b32  	%r36, %r25, -2147483648;
	selp.b64 	%rd73, %rd42, %rd47, %p7;
	selp.b64 	%rd14, %rd43, %rd46, %p7;
	selp.b32 	%r17, %r25, %r36, %p7;
	clz.b64 	%r37, %rd73;
	cvt.u64.u32 	%rd15, %r37;
	setp.eq.s32 	%p8, %r37, 0;
	@%p8 bra 	$L__BB2_8;
	cvt.u32.u64 	%r38, %rd15;
	and.b32  	%r39, %r38, 63;
	shl.b64 	%rd48, %rd73, %r39;
	shr.u64 	%rd49, %rd14, 1;
	not.b32 	%r40, %r38;
	and.b32  	%r41, %r40, 63;
	shr.u64 	%rd50, %rd49, %r41;
	or.b64  	%rd73, %rd48, %rd50;
$L__BB2_8:
	mov.b64 	%rd51, -3958705157555305931;
	{
	.reg .u32 %r0, %r1, %r2, %r3, %alo, %ahi, %blo, %bhi;
	mov.b64 	{%alo,%ahi}, %rd73;
	mov.b64 	{%blo,%bhi}, %rd51;
	mul.lo.u32 	%r0, %alo, %blo;
	mul.hi.u32 	%r1, %alo, %blo;
	mad.lo.cc.u32 	%r1, %alo, %bhi, %r1;
	madc.hi.u32 	%r2, %alo, %bhi, 0;
	mad.lo.cc.u32 	%r1, %ahi, %blo, %r1;
	madc.hi.cc.u32 	%r2, %ahi, %blo, %r2;
	madc.hi.u32 	%r3, %ahi, %bhi, 0;
	mad.lo.cc.u32 	%r2, %ahi, %bhi, %r2;
	addc.u32 	%r3, %r3, 0;
	mov.b64 	%rd52, {%r0,%r1};
	mov.b64 	%rd53, {%r2,%r3};
	}
	setp.gt.s64 	%p9, %rd53, 0;
	{
	.reg .u32 %r0, %r1, %r2, %r3, %a0, %a1, %a2, %a3, %b0, %b1, %b2, %b3;
	mov.b64 	{%a0,%a1}, %rd52;
	mov.b64 	{%a2,%a3}, %rd53;
	mov.b64 	{%b0,%b1}, %rd52;
	mov.b64 	{%b2,%b3}, %rd53;
	add.cc.u32 	%r0, %a0, %b0;
	addc.cc.u32 	%r1, %a1, %b1;
	addc.cc.u32 	%r2, %a2, %b2;
	addc.u32 	%r3, %a3, %b3;
	mov.b64 	%rd54, {%r0,%r1};
	mov.b64 	%rd55, {%r2,%r3};
	}
	selp.b64 	%rd56, %rd55, %rd53, %p9;
	selp.s64 	%rd57, -1, 0, %p9;
	sub.s64 	%rd58, %rd57, %rd15;
	cvt.u64.u32 	%rd59, %r17;
	shl.b64 	%rd60, %rd59, 32;
	add.s64 	%rd61, %rd56, 1;
	shr.u64 	%rd62, %rd61, 10;
	add.s64 	%rd63, %rd62, 1;
	shr.u64 	%rd64, %rd63, 1;
	shl.b64 	%rd65, %rd58, 52;
	add.s64 	%rd66, %rd65, %rd64;
	add.s64 	%rd67, %rd66, 4602678819172646912;
	or.b64  	%rd68, %rd67, %rd60;
	mov.b64 	%fd4, %rd68;
$L__BB2_9:
	st.param.f64 	[func_retval0], %fd4;
	st.param.b32 	[func_retval0+8], %r46;
	ret;

}


// ===== COMPILED SASS (sm_100) =====

	.target	sm_100

	.elftype	@"ET_EXEC"


//--------------------- .note.nv.tkinfo           --------------------------
	.section	.note.nv.tkinfo,"",@"SHT_NOTE"
	.sectionflags	@"SHF_NOTE_NV_TKINFO"
	.tkinfo
        /*0018*/ 	.word	0x00000002
        /*0030*/ 	.string	""
        /*0030*/ 	.string	"ptxas"
        /*0030*/ 	.string	"Cuda compilation tools, release 13.0, V13.0.88"
        /*0030*/ 	.string	"Build cuda_13.0.r13.0/compiler.36424714_0"
        /*0030*/ 	.string	"-arch sm_100 -m 64 "



//--------------------- .note.nv.cuinfo           --------------------------
	.section	.note.nv.cuinfo,"",@"SHT_NOTE"
	.sectionflags	@"SHF_NOTE_NV_CUINFO"
        /*0018*/ 	.short	0x0002
        /*001a*/ 	.short	0x0064
        /*001c*/ 	.short	0x0082
	.zero		2


//--------------------- .nv.info                  --------------------------
	.section	.nv.info,"",@"SHT_CUDA_INFO"
	.align	4


	//----- nvinfo : EIATTR_REGCOUNT
	.align		4
        /*0000*/ 	.byte	0x04, 0x2f
        /*0002*/ 	.short	(.L_3 - .L_2)
	.align		4
.L_2:
        /*0004*/ 	.word	index@(_Z13initDCTMatrixPf)
        /*0008*/ 	.word	0x0000001c


	//----- nvinfo : EIATTR_FRAME_SIZE
	.align		4
.L_3:
        /*000c*/ 	.byte	0x04, 0x11
        /*000e*/ 	.short	(.L_5 - .L_4)
	.align		4
.L_4:
        /*0010*/ 	.word	index@($_Z13initDCTMatrixPf$__internal_trig_reduction_slowpathd)
        /*0014*/ 	.word	0x00000028


	//----- nvinfo : EIATTR_FRAME_SIZE
	.align		4
.L_5:
        /*0018*/ 	.byte	0x04, 0x11
        /*001a*/ 	.short	(.L_7 - .L_6)
	.align		4
.L_6:
        /*001c*/ 	.word	index@(_Z13initDCTMatrixPf)
        /*0020*/ 	.word	0x00000028


	//----- nvinfo : EIATTR_REGCOUNT
	.align		4
.L_7:
        /*0024*/ 	.byte	0x04, 0x2f
        /*0026*/ 	.short	(.L_9 - .L_8)
	.align		4
.L_8:
        /*0028*/ 	.word	index@(_Z15transposeMatrixPfS_)
        /*002c*/ 	.word	0x0000000a


	//----- nvinfo : EIATTR_FRAME_SIZE
	.align		4
.L_9:
        /*0030*/ 	.byte	0x04, 0x11
        /*0032*/ 	.short	(.L_11 - .L_10)
	.align		4
.L_10:
        /*0034*/ 	.word	index@(_Z15transposeMatrixPfS_)
        /*0038*/ 	.word	0x00000000


	//----- nvinfo : EIATTR_MIN_STACK_SIZE
	.align		4
.L_11:
        /*003c*/ 	.byte	0x04, 0x12
        /*003e*/ 	.short	(.L_13 - .L_12)
	.align		4
.L_12:
        /*0040*/ 	.word	index@(_Z15transposeMatrixPfS_)
        /*0044*/ 	.word	0x00000000


	//----- nvinfo : EIATTR_MIN_STACK_SIZE
	.align		4
.L_13:
        /*0048*/ 	.byte	0x04, 0x12
        /*004a*/ 	.short	(.L_15 - .L_14)
	.align		4
.L_14:
        /*004c*/ 	.word	index@(_Z13initDCTMatrixPf)
        /*0050*/ 	.word	0x00000028
.L_15:


//--------------------- .nv.compat                --------------------------
	.section	.nv.compat,"",@"SHT_CUDA_COMPAT_INFO"
	.align	4
        /*0000*/ 	.byte	0x02, 0x09, 0x00, 0x00, 0x02, 0x02, 0x01, 0x00, 0x02, 0x05, 0x05, 0x00, 0x03, 0x07, 0x01, 0x01
        /*0010*/ 	.byte	0x02, 0x03, 0x00, 0x00, 0x02, 0x06, 0x01, 0x00, 0x04, 0x0b, 0x08, 0x00, 0x01, 0x00, 0x00, 0x00
        /*0020*/ 	.byte	0x00, 0x00, 0x00, 0x00


//--------------------- .nv.info._Z15transposeMatrixPfS_ --------------------------
	.section	.nv.info._Z15transposeMatrixPfS_,"",@"SHT_CUDA_INFO"
	.sectionflags	@""
	.align	4


	//----- nvinfo : EIATTR_CUDA_API_VERSION
	.align		4
        /*0000*/ 	.byte	0x04, 0x37
        /*0002*/ 	.short	(.L_17 - .L_16)
.L_16:
        /*0004*/ 	.word	0x00000082


	//----- nvinfo : EIATTR_KPARAM_INFO
	.align		4
.L_17:
        /*0008*/ 	.byte	0x04, 0x17
        /*000a*/ 	.short	(.L_19 - .L_18)
.L_18:
        /*000c*/ 	.word	0x00000000
        /*0010*/ 	.short	0x0001
        /*0012*/ 	.short	0x0008
        /*0014*/ 	.byte	0x00, 0xf5, 0x21, 0x00


	//----- nvinfo : EIATTR_KPARAM_INFO
	.align		4
.L_19:
        /*0018*/ 	.byte	0x04, 0x17
        /*001a*/ 	.short	(.L_21 - .L_20)
.L_20:
        /*001c*/ 	.word	0x00000000
        /*0020*/ 	.short	0x0000
        /*0022*/ 	.short	0x0000
        /*0024*/ 	.byte	0x00, 0xf5, 0x21, 0x00


	//----- nvinfo : EIATTR_SPARSE_MMA_MASK
	.align		4
.L_21:
        /*0028*/ 	.byte	0x03, 0x50
        /*002a*/ 	.short	0x0000


	//----- nvinfo : EIATTR_MAXREG_COUNT
	.align		4
        /*002c*/ 	.byte	0x03, 0x1b
        /*002e*/ 	.short	0x00ff


	//----- nvinfo : EIATTR_MERCURY_ISA_VERSION
	.align		4
        /*0030*/ 	.byte	0x03, 0x5f
        /*0032*/ 	.short	0x0101


	//----- nvinfo : EIATTR_VRC_CTA_INIT_COUNT
	.align		4
        /*0034*/ 	.byte	0x02, 0x4a
	.zero		1
	.zero		1


	//----- nvinfo : EIATTR_EXIT_INSTR_OFFSETS
	.align		4
        /*0038*/ 	.byte	0x04, 0x1c
        /*003a*/ 	.short	(.L_23 - .L_22)


	//   ....[0]....
.L_22:
        /*003c*/ 	.word	0x000000b0


	//   ....[1]....
        /*0040*/ 	.word	0x00000150


	//----- nvinfo : EIATTR_CBANK_PARAM_SIZE
	.align		4
.L_23:
        /*0044*/ 	.byte	0x03, 0x19
        /*0046*/ 	.short	0x0010


	//----- nvinfo : EIATTR_PARAM_CBANK
	.align		4
        /*0048*/ 	.byte	0x04, 0x0a
        /*004a*/ 	.short	(.L_25 - .L_24)
	.align		4
.L_24:
        /*004c*/ 	.word	index@(.nv.constant0._Z15transposeMatrixPfS_)
        /*0050*/ 	.short	0x0380
        /*0052*/ 	.short	0x0010


	//----- nvinfo : EIATTR_SW_WAR
	.align		4
.L_25:
        /*0054*/ 	.byte	0x04, 0x36
        /*0056*/ 	.short	(.L_27 - .L_26)
.L_26:
        /*0058*/ 	.word	0x00000008
.L_27:


//--------------------- .nv.info._Z13initDCTMatrixPf --------------------------
	.section	.nv.info._Z13initDCTMatrixPf,"",@"SHT_CUDA_INFO"
	.sectionflags	@""
	.align	4


	//----- nvinfo : EIATTR_CUDA_API_VERSION
	.align		4
        /*0000*/ 	.byte	0x04, 0x37
        /*0002*/ 	.short	(.L_29 - .L_28)
.L_28:
        /*0004*/ 	.word	0x00000082


	//----- nvinfo : EIATTR_KPARAM_INFO
	.align		4
.L_29:
        /*0008*/ 	.byte	0x04, 0x17
        /*000a*/ 	.short	(.L_31 - .L_30)
.L_30:
        /*000c*/ 	.word	0x00000000
        /*0010*/ 	.short	0x0000
        /*0012*/ 	.short	0x0000
        /*0014*/ 	.byte	0x00, 0xf5, 0x21, 0x00


	//----- nvinfo : EIATTR_SPARSE_MMA_MASK
	.align		4
.L_31:
        /*0018*/ 	.byte	0x03, 0x50
        /*001a*/ 	.short	0x0000


	//----- nvinfo : EIATTR_MAXREG_COUNT
	.align		4
        /*001c*/ 	.byte	0x03, 0x1b
        /*001e*/ 	.short	0x00ff


	//----- nvinfo : EIATTR_MERCURY_ISA_VERSION
	.align		4
        /*0020*/ 	.byte	0x03, 0x5f
        /*0022*/ 	.short	0x0101


	//----- nvinfo : EIATTR_VRC_CTA_INIT_COUNT
	.align		4
        /*0024*/ 	.byte	0x02, 0x4a
	.zero		1
	.zero		1


	//----- nvinfo : EIATTR_EXIT_INSTR_OFFSETS
	.align		4
        /*0028*/ 	.byte	0x04, 0x1c
        /*002a*/ 	.short	(.L_33 - .L_32)


	//   ....[0]....
.L_32:
        /*002c*/ 	.word	0x000000c0


	//   ....[1]....
        /*0030*/ 	.word	0x00000570


	//----- nvinfo : EIATTR_CRS_STACK_SIZE
	.align		4
.L_33:
        /*0034*/ 	.byte	0x04, 0x1e
        /*0036*/ 	.short	(.L_35 - .L_34)
.L_34:
        /*0038*/ 	.word	0x00000000


	//----- nvinfo : EIATTR_CBANK_PARAM_SIZE
	.align		4
.L_35:
        /*003c*/ 	.byte	0x03, 0x19
        /*003e*/ 	.short	0x0008


	//----- nvinfo : EIATTR_PARAM_CBANK
	.align		4
        /*0040*/ 	.byte	0x04, 0x0a
        /*0042*/ 	.short	(.L_37 - .L_36)
	.align		4
.L_36:
        /*0044*/ 	.word	index@(.nv.constant0._Z13initDCTMatrixPf)
        /*0048*/ 	.short	0x0380
        /*004a*/ 	.short	0x0008


	//----- nvinfo : EIATTR_SW_WAR
	.align		4
.L_37:
        /*004c*/ 	.byte	0x04, 0x36
        /*004e*/ 	.short	(.L_39 - .L_38)
.L_38:
        /*0050*/ 	.word	0x00000008
.L_39:


//--------------------- .nv.callgraph             --------------------------
	.section	.nv.callgraph,"",@"SHT_CUDA_CALLGRAPH"
	.align	4
	.sectionentsize	8
	.align		4
        /*0000*/ 	.word	0x00000000
	.align		4
        /*0004*/ 	.word	0xffffffff
	.align		4
        /*0008*/ 	.word	0x00000000
	.align		4
        /*000c*/ 	.word	0xfffffffe
	.align		4
        /*0010*/ 	.word	0x00000000
	.align		4
        /*0014*/ 	.word	0xfffffffd
	.align		4
        /*0018*/ 	.word	0x00000000
	.align		4
        /*001c*/ 	.word	0xfffffffc


//--------------------- .nv.constant4             --------------------------
	.section	.nv.constant4,"a",@progbits
	.align	8
	.align		8
.nv.constant4:
        /*0000*/ 	.dword	__cudart_i2opi_d
	.align		8
        /*0008*/ 	.dword	__cudart_sin_cos_coeffs


//--------------------- .text._Z15transposeMatrixPfS_ --------------------------
	.section	.text._Z15transposeMatrixPfS_,"ax",@progbits
	.align	128
        .global         _Z15transposeMatrixPfS_
        .type           _Z15transposeMatrixPfS_,@function
        .size           _Z15transposeMatrixPfS_,(.L_x_14 - _Z15transposeMatrixPfS_)
        .other          _Z15transposeMatrixPfS_,@"STO_CUDA_ENTRY STV_DEFAULT"
_Z15transposeMatrixPfS_:
.text._Z15transposeMatrixPfS_:
[----:B------:R-:W-:Y:S01]  /*0000*/  LDC R1, c[0x0][0x37c] ;  /* 0x0000df00ff017b82 */ /* 0x000fe20000000800 */
[----:B------:R-:W0:Y:S07]  /*0010*/  S2R R2, SR_TID.Y ;  /* 0x0000000000027919 */ /* 0x000e2e0000002200 */
[----:B------:R-:W1:Y:S01]  /*0020*/  LDC R0, c[0x0][0x360] ;  /* 0x0000d800ff007b82 */ /* 0x000e620000000800 */
[----:B------:R-:W1:Y:S07]  /*0030*/  S2R R3, SR_TID.X ;  /* 0x0000000000037919 */ /* 0x000e6e0000002100 */
[----:B------:R-:W0:Y:S08]  /*0040*/  S2UR UR5, SR_CTAID.Y ;  /* 0x00000000000579c3 */ /* 0x000e300000002600 */
[----:B------:R-:W0:Y:S08]  /*0050*/  LDC R7, c[0x0][0x364] ;  /* 0x0000d900ff077b82 */ /* 0x000e300000000800 */
[----:B------:R-:W1:Y:S01]  /*0060*/  S2UR UR4, SR_CTAID.X ;  /* 0x00000000000479c3 */ /* 0x000e620000002500 */
[----:B0-----:R-:W-:-:S05]  /*0070*/  IMAD R7, R7, UR5, R2 ;  /* 0x0000000507077c24 */ /* 0x001fca000f8e0202 */
[----:B------:R-:W-:Y:S01]  /*0080*/  ISETP.GT.U32.AND P0, PT, R7, 0x7, PT ;  /* 0x000000070700780c */ /* 0x000fe20003f04070 */
[----:B-1----:R-:W-:-:S05]  /*0090*/  IMAD R0, R0, UR4, R3 ;  /* 0x0000000400007c24 */ /* 0x002fca000f8e0203 */
[----:B------:R-:W-:-:S13]  /*00a0*/  ISETP.GT.OR P0, PT, R0, 0x7, P0 ;  /* 0x000000070000780c */ /* 0x000fda0000704670 */
[----:B------:R-:W-:Y:S05]  /*00b0*/  @P0 EXIT ;  /* 0x000000000000094d */ /* 0x000fea0003800000 */
[----:B------:R-:W0:Y:S01]  /*00c0*/  LDC.64 R2, c[0x0][0x380] ;  /* 0x0000e000ff027b82 */ /* 0x000e220000000a00 */
[----:B------:R-:W1:Y:S01]  /*00d0*/  LDCU.64 UR4, c[0x0][0x358] ;  /* 0x00006b00ff0477ac */ /* 0x000e620008000a00 */
[----:B------:R-:W-:-:S05]  /*00e0*/  LEA R5, R0, R7, 0x3 ;  /* 0x0000000700057211 */ /* 0x000fca00078e18ff */
[----:B0-----:R-:W-:Y:S02]  /*00f0*/  IMAD.WIDE R2, R5, 0x4, R2 ;  /* 0x0000000405027825 */ /* 0x001fe400078e0202 */
[----:B------:R-:W0:Y:S04]  /*0100*/  LDC.64 R4, c[0x0][0x388] ;  /* 0x0000e200ff047b82 */ /* 0x000e280000000a00 */
[----:B-1----:R-:W2:Y:S01]  /*0110*/  LDG.E R3, desc[UR4][R2.64] ;  /* 0x0000000402037981 */ /* 0x002ea2000c1e1900 */
[----:B------:R-:W-:-:S05]  /*0120*/  LEA R7, R7, R0, 0x3 ;  /* 0x0000000007077211 */ /* 0x000fca00078e18ff */
[----:B0-----:R-:W-:-:S05]  /*0130*/  IMAD.WIDE R4, R7, 0x4, R4 ;  /* 0x0000000407047825 */ /* 0x001fca00078e0204 */
[----:B--2---:R-:W-:Y:S01]  /*0140*/  STG.E desc[UR4][R4.64], R3 ;  /* 0x0000000304007986 */ /* 0x004fe2000c101904 */
[----:B------:R-:W-:Y:S05]  /*0150*/  EXIT ;  /* 0x000000000000794d */ /* 0x000fea0003800000 */
.L_x_0:
[----:B------:R-:W-:-:S00]  /*0160*/  BRA `(.L_x_0) ;  /* 0xfffffffc00fc7947 */ /* 0x000fc0000383ffff */
[----:B------:R-:W-:-:S00]  /*0170*/  NOP ;  /* 0x0000000000007918 */ /* 0x000fc00000000000 */
        /* <DEDUP_REMOVED lines=8> */
.L_x_14:


//--------------------- .text._Z13initDCTMatrixPf --------------------------
	.section	.text._Z13initDCTMatrixPf,"ax",@progbits
	.align	128
        .global         _Z13initDCTMatrixPf
        .type           _Z13initDCTMatrixPf,@function
        .size           _Z13initDCTMatrixPf,(.L_x_13 - _Z13initDCTMatrixPf)
        .other          _Z13initDCTMatrixPf,@"STO_CUDA_ENTRY STV_DEFAULT"
_Z13initDCTMatrixPf:
.text._Z13initDCTMatrixPf:
[----:B------:R-:W0:Y:S01]  /*0000*/  LDC R1, c[0x0][0x37c] ;  /* 0x0000df00ff017b82 */ /* 0x000e220000000800 */
[----:B------:R-:W1:Y:S07]  /*0010*/  S2R R3, SR_TID.Y ;  /* 0x0000000000037919 */ /* 0x000e6e0000002200 */
[----:B------:R-:W2:Y:S01]  /*0020*/  LDC R17, c[0x0][0x360] ;  /* 0x0000d800ff117b82 */ /* 0x000ea20000000800 */
[----:B0-----:R-:W-:Y:S01]  /*0030*/  VIADD R1, R1, 0xffffffd8 ;  /* 0xffffffd801017836 */ /* 0x001fe20000000000 */
[----:B------:R-:W2:Y:S06]  /*0040*/  S2R R0, SR_TID.X ;  /* 0x0000000000007919 */ /* 0x000eac0000002100 */
[----:B------:R-:W1:Y:S08]  /*0050*/  S2UR UR5, SR_CTAID.Y ;  /* 0x00000000000579c3 */ /* 0x000e700000002600 */
[----:B------:R-:W1:Y:S08]  /*0060*/  LDC R10, c[0x0][0x364] ;  /* 0x0000d900ff0a7b82 */ /* 0x000e700000000800 */
[----:B------:R-:W2:Y:S01]  /*0070*/  S2UR UR4, SR_CTAID.X ;  /* 0x00000000000479c3 */ /* 0x000ea20000002500 */
[----:B-1----:R-:W-:-:S05]  /*0080*/  IMAD R10, R10, UR5, R3 ;  /* 0x000000050a0a7c24 */ /* 0x002fca000f8e0203 */
[----:B------:R-:W-:Y:S01]  /*0090*/  ISETP.GT.U32.AND P0, PT, R10, 0x7, PT ;  /* 0x000000070a00780c */ /* 0x000fe20003f04070 */
[----:B--2---:R-:W-:-:S05]  /*00a0*/  IMAD R17, R17, UR4, R0 ;  /* 0x0000000411117c24 */ /* 0x004fca000f8e0200 */
[----:B------:R-:W-:-:S13]  /*00b0*/  ISETP.GT.OR P0, PT, R17, 0x7, P0 ;  /* 0x000000071100780c */ /* 0x000fda0000704670 */
[----:B------:R-:W-:Y:S05]  /*00c0*/  @P0 EXIT ;  /* 0x000000000000094d */ /* 0x000fea0003800000 */
[----:B------:R-:W-:Y:S01]  /*00d0*/  IMAD R0, R17, R10, RZ ;  /* 0x0000000a11007224 */ /* 0x000fe200078e02ff */
[----:B------:R-:W-:Y:S01]  /*00e0*/  UMOV UR4, 0x54442d18 ;  /* 0x54442d1800047882 */ /* 0x000fe20000000000 */
[----:B------:R-:W-:Y:S01]  /*00f0*/  UMOV UR5, 0x400921fb ;  /* 0x400921fb00057882 */ /* 0x000fe20000000000 */
[----:B------:R-:W-:Y:S01]  /*0100*/  BSSY.RECONVERGENT B1, `(.L_x_1) ;  /* 0x000001f000017945 */ /* 0x000fe20003800200 */
[----:B------:R-:W-:-:S04]  /*0110*/  IMAD R4, R0, 0x2, R17 ;  /* 0x0000000200047824 */ /* 0x000fc800078e0211 */
[----:B------:R-:W0:Y:S02]  /*0120*/  I2F.F64 R2, R4 ;  /* 0x0000000400027312 */ /* 0x000e240000201c00 */
[----:B0-----:R-:W-:Y:S01]  /*0130*/  DMUL R2, R2, UR4 ;  /* 0x0000000402027c28 */ /* 0x001fe20008000000 */
[----:B------:R-:W0:Y:S07]  /*0140*/  LDCU.64 UR4, c[0x0][0x358] ;  /* 0x00006b00ff0477ac */ /* 0x000e2e0008000a00 */
[----:B------:R-:W-:-:S08]  /*0150*/  DMUL R18, R2, 0.0625 ;  /* 0x3fb0000002127828 */ /* 0x000fd00000000000 */
[----:B------:R-:W-:-:S14]  /*0160*/  DSETP.NEU.AND P0, PT, |R18|, +INF , PT ;  /* 0x7ff000001200742a */ /* 0x000fdc0003f0d200 */
[----:B------:R-:W-:Y:S01]  /*0170*/  @!P0 DMUL R2, RZ, R18 ;  /* 0x00000012ff028228 */ /* 0x000fe20000000000 */
[----:B------:R-:W-:Y:S01]  /*0180*/  @!P0 IMAD.MOV.U32 R0, RZ, RZ, 0x1 ;  /* 0x00000001ff008424 */ /* 0x000fe200078e00ff */
[----:B0-----:R-:W-:Y:S09]  /*0190*/  @!P0 BRA `(.L_x_2) ;  /* 0x0000000000548947 */ /* 0x001ff20003800000 */
[----:B------:R-:W-:Y:S01]  /*01a0*/  UMOV UR6, 0x6dc9c883 ;  /* 0x6dc9c88300067882 */ /* 0x000fe20000000000 */
[----:B------:R-:W-:Y:S01]  /*01b0*/  UMOV UR7, 0x3fe45f30 ;  /* 0x3fe45f3000077882 */ /* 0x000fe20000000000 */
[C---:B------:R-:W-:Y:S01]  /*01c0*/  DSETP.GE.AND P0, PT, |R18|.reuse, 2.14748364800000000000e+09, PT ;  /* 0x41e000001200742a */ /* 0x040fe20003f06200 */
[----:B------:R-:W-:Y:S01]  /*01d0*/  BSSY.RECONVERGENT B0, `(.L_x_3) ;  /* 0x0000010000007945 */ /* 0x000fe20003800200 */
[----:B------:R-:W-:Y:S01]  /*01e0*/  DMUL R4, R18, UR6 ;  /* 0x0000000612047c28 */ /* 0x000fe20008000000 */
[----:B------:R-:W-:Y:S01]  /*01f0*/  UMOV UR6, 0x54442d18 ;  /* 0x54442d1800067882 */ /* 0x000fe20000000000 */
[----:B------:R-:W-:-:S04]  /*0200*/  UMOV UR7, 0x3ff921fb ;  /* 0x3ff921fb00077882 */ /* 0x000fc80000000000 */
[----:B------:R-:W0:Y:S08]  /*0210*/  F2I.F64 R0, R4 ;  /* 0x0000000400007311 */ /* 0x000e300000301100 */
[----:B0-----:R-:W0:Y:S02]  /*0220*/  I2F.F64 R2, R0 ;  /* 0x0000000000027312 */ /* 0x001e240000201c00 */
[----:B0-----:R-:W-:Y:S01]  /*0230*/  DFMA R6, R2, -UR6, R18 ;  /* 0x8000000602067c2b */ /* 0x001fe20008000012 */
[----:B------:R-:W-:Y:S01]  /*0240*/  UMOV UR6, 0x33145c00 ;  /* 0x33145c0000067882 */ /* 0x000fe20000000000 */
[----:B------:R-:W-:-:S06]  /*0250*/  UMOV UR7, 0x3c91a626 ;  /* 0x3c91a62600077882 */ /* 0x000fcc0000000000 */
[----:B------:R-:W-:Y:S01]  /*0260*/  DFMA R6, R2, -UR6, R6 ;  /* 0x8000000602067c2b */ /* 0x000fe20008000006 */
[----:B------:R-:W-:Y:S01]  /*0270*/  UMOV UR6, 0x252049c0 ;  /* 0x252049c000067882 */ /* 0x000fe20000000000 */
[----:B------:R-:W-:-:S06]  /*0280*/  UMOV UR7, 0x397b839a ;  /* 0x397b839a00077882 */ /* 0x000fcc0000000000 */
[----:B------:R-:W-:Y:S01]  /*0290*/  DFMA R2, R2, -UR6, R6 ;  /* 0x8000000602027c2b */ /* 0x000fe20008000006 */
[----:B------:R-:W-:Y:S10]  /*02a0*/  @!P0 BRA `(.L_x_4) ;  /* 0x0000000000088947 */ /* 0x000ff40003800000 */
[----:B------:R-:W-:-:S07]  /*02b0*/  MOV R12, 0x2d0 ;  /* 0x000002d0000c7802 */ /* 0x000fce0000000f00 */
[----:B------:R-:W-:Y:S05]  /*02c0*/  CALL.REL.NOINC `($_Z13initDCTMatrixPf$__internal_trig_reduction_slowpathd) ;  /* 0x0000000000ac7944 */ /* 0x000fea0003c00000 */
.L_x_4:
[----:B------:R-:W-:Y:S05]  /*02d0*/  BSYNC.RECONVERGENT B0 ;  /* 0x0000000000007941 */ /* 0x000fea0003800200 */
.L_x_3:
[----:B------:R-:W-:-:S07]  /*02e0*/  VIADD R0, R0, 0x1 ;  /* 0x0000000100007836 */ /* 0x000fce0000000000 */
.L_x_2:
[----:B------:R-:W-:Y:S05]  /*02f0*/  BSYNC.RECONVERGENT B1 ;  /* 0x0000000000017941 */ /* 0x000fea0003800200 */
.L_x_1:
[----:B------:R-:W0:Y:S01]  /*0300*/  LDCU.64 UR6, c[0x4][0x8] ;  /* 0x01000100ff0677ac */ /* 0x000e220008000a00 */
[----:B------:R-:W-:-:S05]  /*0310*/  IMAD.SHL.U32 R4, R0, 0x40, RZ ;  /* 0x0000004000047824 */ /* 0x000fca00078e00ff */
[----:B------:R-:W-:-:S04]  /*0320*/  LOP3.LUT R4, R4, 0x40, RZ, 0xc0, !PT ;  /* 0x0000004004047812 */ /* 0x000fc800078ec0ff */
[----:B0-----:R-:W-:-:S05]  /*0330*/  IADD3 R18, P0, PT, R4, UR6, RZ ;  /* 0x0000000604127c10 */ /* 0x001fca000ff1e0ff */
[----:B------:R-:W-:-:S05]  /*0340*/  IMAD.X R19, RZ, RZ, UR7, P0 ;  /* 0x00000007ff137e24 */ /* 0x000fca00080e06ff */
[----:B------:R-:W2:Y:S04]  /*0350*/  LDG.E.128.CONSTANT R4, desc[UR4][R18.64] ;  /* 0x0000000412047981 */ /* 0x000ea8000c1e9d00 */
[----:B------:R-:W3:Y:S04]  /*0360*/  LDG.E.128.CONSTANT R12, desc[UR4][R18.64+0x10] ;  /* 0x00001004120c7981 */ /* 0x000ee8000c1e9d00 */
[----:B------:R-:W4:Y:S01]  /*0370*/  LDG.E.128.CONSTANT R20, desc[UR4][R18.64+0x20] ;  /* 0x0000200412147981 */ /* 0x000f22000c1e9d00 */
[----:B------:R-:W-:Y:S01]  /*0380*/  LOP3.LUT R8, R0, 0x1, RZ, 0xc0, !PT ;  /* 0x0000000100087812 */ /* 0x000fe200078ec0ff */
[----:B------:R-:W-:Y:S01]  /*0390*/  IMAD.MOV.U32 R24, RZ, RZ, 0x20fd8164 ;  /* 0x20fd8164ff187424 */ /* 0x000fe200078e00ff */
[----:B------:R-:W-:Y:S01]  /*03a0*/  ISETP.NE.AND P1, PT, R17, RZ, PT ;  /* 0x000000ff1100720c */ /* 0x000fe20003f25270 */
[----:B------:R-:W-:Y:S01]  /*03b0*/  IMAD.MOV.U32 R11, RZ, RZ, 0x3da8ff83 ;  /* 0x3da8ff83ff0b7424 */ /* 0x000fe200078e00ff */
[----:B------:R-:W-:Y:S01]  /*03c0*/  ISETP.NE.U32.AND P0, PT, R8, 0x1, PT ;  /* 0x000000010800780c */ /* 0x000fe20003f05070 */
[----:B------:R-:W-:-:S03]  /*03d0*/  DMUL R8, R2, R2 ;  /* 0x0000000202087228 */ /* 0x000fc60000000000 */
[----:B------:R-:W-:Y:S02]  /*03e0*/  FSEL R24, R24, -8.06006814911005101289e+34, !P0 ;  /* 0xf9785eba18187808 */ /* 0x000fe40004000000 */
[----:B------:R-:W-:-:S06]  /*03f0*/  FSEL R25, -R11, 0.11223486810922622681, !P0 ;  /* 0x3de5db650b197808 */ /* 0x000fcc0004000100 */
[----:B--2---:R-:W-:-:S08]  /*0400*/  DFMA R4, R8, R24, R4 ;  /* 0x000000180804722b */ /* 0x004fd00000000004 */
[----:B------:R-:W-:Y:S01]  /*0410*/  DFMA R4, R8, R4, R6 ;  /* 0x000000040804722b */ /* 0x000fe20000000006 */
[----:B------:R-:W-:-:S05]  /*0420*/  IMAD.MOV.U32 R6, RZ, RZ, 0x3fd6a09e ;  /* 0x3fd6a09eff067424 */ /* 0x000fca00078e00ff */
[----:B------:R-:W-:Y:S02]  /*0430*/  FSEL R7, R6, 1.75, !P1 ;  /* 0x3fe0000006077808 */ /* 0x000fe40004800000 */
[----:B---3--:R-:W-:Y:S01]  /*0440*/  DFMA R4, R8, R4, R12 ;  /* 0x000000040804722b */ /* 0x008fe2000000000c */
[----:B------:R-:W-:-:S07]  /*0450*/  FSEL R6, RZ, 3.68934881474191032320e+19, P1 ;  /* 0x60000000ff067808 */ /* 0x000fce0000800000 */
[----:B------:R-:W-:-:S08]  /*0460*/  DFMA R4, R8, R4, R14 ;  /* 0x000000040804722b */ /* 0x000fd0000000000e */
[----:B----4-:R-:W-:-:S08]  /*0470*/  DFMA R4, R8, R4, R20 ;  /* 0x000000040804722b */ /* 0x010fd00000000014 */
[----:B------:R-:W-:-:S08]  /*0480*/  DFMA R4, R8, R4, R22 ;  /* 0x000000040804722b */ /* 0x000fd00000000016 */
[----:B------:R-:W-:Y:S02]  /*0490*/  DFMA R2, R4, R2, R2 ;  /* 0x000000020402722b */ /* 0x000fe40000000002 */
[----:B------:R-:W-:Y:S01]  /*04a0*/  DFMA R4, R8, R4, 1 ;  /* 0x3ff000000804742b */ /* 0x000fe20000000004 */
[----:B------:R-:W0:Y:S09]  /*04b0*/  LDC.64 R8, c[0x0][0x380] ;  /* 0x0000e000ff087b82 */ /* 0x000e320000000a00 */
[----:B------:R-:W-:-:S02]  /*04c0*/  FSEL R4, R4, R2, !P0 ;  /* 0x0000000204047208 */ /* 0x000fc40004000000 */
[----:B------:R-:W-:Y:S02]  /*04d0*/  FSEL R5, R5, R3, !P0 ;  /* 0x0000000305057208 */ /* 0x000fe40004000000 */
[----:B------:R-:W-:-:S04]  /*04e0*/  LOP3.LUT P0, RZ, R0, 0x2, RZ, 0xc0, !PT ;  /* 0x0000000200ff7812 */ /* 0x000fc8000780c0ff */
[----:B------:R-:W-:-:S10]  /*04f0*/  DADD R2, RZ, -R4 ;  /* 0x00000000ff027229 */ /* 0x000fd40000000804 */
[----:B------:R-:W-:Y:S02]  /*0500*/  FSEL R2, R4, R2, !P0 ;  /* 0x0000000204027208 */ /* 0x000fe40004000000 */
[----:B------:R-:W-:Y:S01]  /*0510*/  FSEL R3, R5, R3, !P0 ;  /* 0x0000000305037208 */ /* 0x000fe20004000000 */
[----:B------:R-:W-:-:S04]  /*0520*/  IMAD R5, R17, 0x8, R10 ;  /* 0x0000000811057824 */ /* 0x000fc800078e020a */
[----:B0-----:R-:W-:Y:S01]  /*0530*/  IMAD.WIDE R4, R5, 0x4, R8 ;  /* 0x0000000405047825 */ /* 0x001fe200078e0208 */
[----:B------:R-:W-:-:S10]  /*0540*/  DMUL R2, R6, R2 ;  /* 0x0000000206027228 */ /* 0x000fd40000000000 */
[----:B------:R-:W0:Y:S02]  /*0550*/  F2F.F32.F64 R3, R2 ;  /* 0x0000000200037310 */ /* 0x000e240000301000 */
[----:B0-----:R-:W-:Y:S01]  /*0560*/  STG.E desc[UR4][R4.64], R3 ;  /* 0x0000000304007986 */ /* 0x001fe2000c101904 */
[----:B------:R-:W-:Y:S05]  /*0570*/  EXIT ;  /* 0x000000000000794d */ /* 0x000fea0003800000 */
        .type           $_Z13initDCTMatrixPf$__internal_trig_reduction_slowpathd,@function
        .size           $_Z13initDCTMatrixPf$__internal_trig_reduction_slowpathd,(.L_x_13 - $_Z13initDCTMatrixPf$__internal_trig_reduction_slowpathd)
$_Z13initDCTMatrixPf$__internal_trig_reduction_slowpathd:
[--C-:B------:R-:W-:Y:S01]  /*0580*/  SHF.R.U32.HI R6, RZ, 0x14, R19.reuse ;  /* 0x00000014ff067819 */ /* 0x100fe20000011613 */
[----:B------:R-:W-:Y:S02]  /*0590*/  IMAD.MOV.U32 R2, RZ, RZ, R18 ;  /* 0x000000ffff027224 */ /* 0x000fe400078e0012 */
[----:B------:R-:W-:Y:S01]  /*05a0*/  IMAD.MOV.U32 R3, RZ, RZ, R19 ;  /* 0x000000ffff037224 */ /* 0x000fe200078e0013 */
[----:B------:R-:W-:Y:S01]  /*05b0*/  LOP3.LUT R0, R6, 0x7ff, RZ, 0xc0, !PT ;  /* 0x000007ff06007812 */ /* 0x000fe200078ec0ff */
[----:B------:R-:W-:-:S03]  /*05c0*/  IMAD.MOV.U32 R4, RZ, RZ, RZ ;  /* 0x000000ffff047224 */ /* 0x000fc600078e00ff */
[----:B------:R-:W-:-:S13]  /*05d0*/  ISETP.NE.AND P0, PT, R0, 0x7ff, PT ;  /* 0x000007ff0000780c */ /* 0x000fda0003f05270 */
[----:B------:R-:W-:Y:S05]  /*05e0*/  @!P0 BRA `(.L_x_5) ;  /* 0x0000000800488947 */ /* 0x000fea0003800000 */
[----:B------:R-:W-:Y:S01]  /*05f0*/  VIADD R0, R0, 0xfffffc00 ;  /* 0xfffffc0000007836 */ /* 0x000fe20000000000 */
[----:B------:R-:W-:Y:S01]  /*0600*/  BSSY.RECONVERGENT B2, `(.L_x_6) ;  /* 0x000002f000027945 */ /* 0x000fe20003800200 */
[----:B------:R-:W-:-:S03]  /*0610*/  CS2R R20, SRZ ;  /* 0x0000000000147805 */ /* 0x000fc6000001ff00 */
[----:B------:R-:W-:Y:S02]  /*0620*/  SHF.R.U32.HI R5, RZ, 0x6, R0 ;  /* 0x00000006ff057819 */ /* 0x000fe40000011600 */
[----:B------:R-:W-:Y:S02]  /*0630*/  ISETP.GE.U32.AND P0, PT, R0, 0x80, PT ;  /* 0x000000800000780c */ /* 0x000fe40003f06070 */
[C---:B------:R-:W-:Y:S02]  /*0640*/  IADD3 R0, PT, PT, -R5.reuse, 0x13, RZ ;  /* 0x0000001305007810 */ /* 0x040fe40007ffe1ff */
[----:B------:R-:W-:Y:S02]  /*0650*/  IADD3 R15, PT, PT, -R5, 0xf, RZ ;  /* 0x0000000f050f7810 */ /* 0x000fe40007ffe1ff */
[----:B------:R-:W-:-:S04]  /*0660*/  SEL R0, R0, 0x12, P0 ;  /* 0x0000001200007807 */ /* 0x000fc80000000000 */
[----:B------:R-:W-:-:S13]  /*0670*/  ISETP.GE.AND P0, PT, R15, R0, PT ;  /* 0x000000000f00720c */ /* 0x000fda0003f06270 */
[----:B------:R-:W-:Y:S05]  /*0680*/  @P0 BRA `(.L_x_7) ;  /* 0x0000000000980947 */ /* 0x000fea0003800000 */
[----:B------:R-:W0:Y:S01]  /*0690*/  LDC.64 R8, c[0x0][0x358] ;  /* 0x0000d600ff087b82 */ /* 0x000e220000000a00 */
[C---:B------:R-:W-:Y:S01]  /*06a0*/  SHF.L.U64.HI R11, R2.reuse, 0xb, R3 ;  /* 0x0000000b020b7819 */ /* 0x040fe20000010203 */
[----:B------:R-:W-:Y:S01]  /*06b0*/  BSSY.RECONVERGENT B3, `(.L_x_8) ;  /* 0x0000022000037945 */ /* 0x000fe20003800200 */
[----:B------:R-:W-:Y:S01]  /*06c0*/  IMAD.SHL.U32 R7, R2, 0x800, RZ ;  /* 0x0000080002077824 */ /* 0x000fe200078e00ff */
[----:B------:R-:W-:Y:S01]  /*06d0*/  IADD3 R13, PT, PT, RZ, -R5, -R0 ;  /* 0x80000005ff0d7210 */ /* 0x000fe20007ffe800 */
[----:B------:R-:W-:Y:S01]  /*06e0*/  IMAD.MOV.U32 R4, RZ, RZ, RZ ;  /* 0x000000ffff047224 */ /* 0x000fe200078e00ff */
[----:B------:R-:W-:Y:S02]  /*06f0*/  CS2R R20, SRZ ;  /* 0x0000000000147805 */ /* 0x000fe4000001ff00 */
[----:B------:R-:W-:-:S07]  /*0700*/  LOP3.LUT R11, R11, 0x80000000, RZ, 0xfc, !PT ;  /* 0x800000000b0b7812 */ /* 0x000fce00078efcff */
.L_x_9:
[----:B------:R-:W1:Y:S01]  /*0710*/  LDC.64 R2, c[0x4][RZ] ;  /* 0x01000000ff027b82 */ /* 0x000e620000000a00 */
[----:B0-----:R-:W-:Y:S02]  /*0720*/  R2UR UR6, R8 ;  /* 0x00000000080672ca */ /* 0x001fe400000e0000 */
[----:B------:R-:W-:Y:S01]  /*0730*/  R2UR UR7, R9 ;  /* 0x00000000090772ca */ /* 0x000fe200000e0000 */
[----:B-1----:R-:W-:-:S12]  /*0740*/  IMAD.WIDE R2, R15, 0x8, R2 ;  /* 0x000000080f027825 */ /* 0x002fd800078e0202 */
[----:B------:R-:W2:Y:S01]  /*0750*/  LDG.E.64.CONSTANT R2, desc[UR6][R2.64] ;  /* 0x0000000602027981 */ /* 0x000ea2000c1e9b00 */
[----:B------:R-:W-:Y:S02]  /*0760*/  VIADD R13, R13, 0x1 ;  /* 0x000000010d0d7836 */ /* 0x000fe40000000000 */
[----:B------:R-:W-:Y:S02]  /*0770*/  VIADD R15, R15, 0x1 ;  /* 0x000000010f0f7836 */ /* 0x000fe40000000000 */
[----:B--2---:R-:W-:-:S04]  /*0780*/  IMAD.WIDE.U32 R20, P2, R2, R7, R20 ;  /* 0x0000000702147225 */ /* 0x004fc80007840014 */
[----:B------:R-:W-:Y:S02]  /*0790*/  IMAD R23, R2, R11, RZ ;  /* 0x0000000b02177224 */ /* 0x000fe400078e02ff */
[CC--:B------:R-:W-:Y:S02]  /*07a0*/  IMAD R14, R3.reuse, R7.reuse, RZ ;  /* 0x00000007030e7224 */ /* 0x0c0fe400078e02ff */
[----:B------:R-:W-:Y:S01]  /*07b0*/  IMAD.HI.U32 R25, R3, R7, RZ ;  /* 0x0000000703197227 */ /* 0x000fe200078e00ff */
[----:B------:R-:W-:-:S03]  /*07c0*/  IADD3 R21, P0, PT, R23, R21, RZ ;  /* 0x0000001517157210 */ /* 0x000fc60007f1e0ff */
[----:B------:R-:W-:Y:S01]  /*07d0*/  IMAD R23, R4, 0x8, R1 ;  /* 0x0000000804177824 */ /* 0x000fe200078e0201 */
[----:B------:R-:W-:Y:S01]  /*07e0*/  IADD3 R21, P1, PT, R14, R21, RZ ;  /* 0x000000150e157210 */ /* 0x000fe20007f3e0ff */
[----:B------:R-:W-:-:S04]  /*07f0*/  IMAD.HI.U32 R14, R2, R11, RZ ;  /* 0x0000000b020e7227 */ /* 0x000fc800078e00ff */
[----:B------:R-:W-:Y:S01]  /*0800*/  IMAD.X R2, RZ, RZ, R14, P2 ;  /* 0x000000ffff027224 */ /* 0x000fe200010e060e */
[----:B------:R0:W-:Y:S01]  /*0810*/  STL.64 [R23], R20 ;  /* 0x0000001417007387 */ /* 0x0001e20000100a00 */
[----:B------:R-:W-:-:S03]  /*0820*/  IMAD.HI.U32 R14, R3, R11, RZ ;  /* 0x0000000b030e7227 */ /* 0x000fc600078e00ff */
[----:B------:R-:W-:Y:S01]  /*0830*/  IADD3.X R2, P0, PT, R25, R2, RZ, P0, !PT ;  /* 0x0000000219027210 */ /* 0x000fe2000071e4ff */
[----:B------:R-:W-:Y:S02]  /*0840*/  IMAD R3, R3, R11, RZ ;  /* 0x0000000b03037224 */ /* 0x000fe400078e02ff */
[----:B------:R-:W-:-:S03]  /*0850*/  VIADD R4, R4, 0x1 ;  /* 0x0000000104047836 */ /* 0x000fc60000000000 */
[----:B------:R-:W-:Y:S01]  /*0860*/  IADD3.X R3, P1, PT, R3, R2, RZ, P1, !PT ;  /* 0x0000000203037210 */ /* 0x000fe20000f3e4ff */
[----:B------:R-:W-:Y:S01]  /*0870*/  IMAD.X R2, RZ, RZ, R14, P0 ;  /* 0x000000ffff027224 */ /* 0x000fe200000e060e */
[----:B------:R-:W-:-:S03]  /*0880*/  ISETP.NE.AND P0, PT, R13, -0xf, PT ;  /* 0xfffffff10d00780c */ /* 0x000fc60003f05270 */
[----:B------:R-:W-:Y:S02]  /*0890*/  IMAD.X R2, RZ, RZ, R2, P1 ;  /* 0x000000ffff027224 */ /* 0x000fe400008e0602 */
[----:B0-----:R-:W-:Y:S02]  /*08a0*/  IMAD.MOV.U32 R20, RZ, RZ, R3 ;  /* 0x000000ffff147224 */ /* 0x001fe400078e0003 */
[----:B------:R-:W-:-:S06]  /*08b0*/  IMAD.MOV.U32 R21, RZ, RZ, R2 ;  /* 0x000000ffff157224 */ /* 0x000fcc00078e0002 */
[----:B------:R-:W-:Y:S05]  /*08c0*/  @P0 BRA `(.L_x_9) ;  /* 0xfffffffc00900947 */ /* 0x000fea000383ffff */
[----:B------:R-:W-:Y:S05]  /*08d0*/  BSYNC.RECONVERGENT B3 ;  /* 0x0000000000037941 */ /* 0x000fea0003800200 */
.L_x_8:
[----:B------:R-:W-:-:S07]  /*08e0*/  IMAD.MOV.U32 R15, RZ, RZ, R0 ;  /* 0x000000ffff0f7224 */ /* 0x000fce00078e0000 */
.L_x_7:
[----:B------:R-:W-:Y:S05]  /*08f0*/  BSYNC.RECONVERGENT B2 ;  /* 0x0000000000027941 */ /* 0x000fea0003800200 */
.L_x_6:
[----:B------:R-:W-:Y:S01]  /*0900*/  LOP3.LUT P0, R23, R6, 0x3f, RZ, 0xc0, !PT ;  /* 0x0000003f06177812 */ /* 0x000fe2000780c0ff */
[----:B------:R-:W-:-:S04]  /*0910*/  IMAD.IADD R0, R5, 0x1, R15 ;  /* 0x0000000105007824 */ /* 0x000fc800078e020f */
[----:B------:R-:W-:-:S05]  /*0920*/  IMAD.U32 R25, R0, 0x8, R1 ;  /* 0x0000000800197824 */ /* 0x000fca00078e0001 */
[----:B------:R0:W-:Y:S04]  /*0930*/  STL.64 [R25+-0x78], R20 ;  /* 0xffff881419007387 */ /* 0x0001e80000100a00 */
[----:B------:R-:W2:Y:S04]  /*0940*/  @P0 LDL.64 R8, [R1+0x8] ;  /* 0x0000080001080983 */ /* 0x000ea80000100a00 */
[----:B------:R-:W3:Y:S04]  /*0950*/  LDL.64 R2, [R1+0x10] ;  /* 0x0000100001027983 */ /* 0x000ee80000100a00 */
[----:B------:R-:W4:Y:S01]  /*0960*/  LDL.64 R4, [R1+0x18] ;  /* 0x0000180001047983 */ /* 0x000f220000100a00 */
[----:B------:R-:W-:Y:S01]  /*0970*/  @P0 LOP3.LUT R0, R6, 0x3f, RZ, 0xc, !PT ;  /* 0x0000003f06000812 */ /* 0x000fe200078e0cff */
[----:B------:R-:W-:Y:S01]  /*0980*/  BSSY.RECONVERGENT B2, `(.L_x_10) ;  /* 0x0000034000027945 */ /* 0x000fe20003800200 */
[----:B--2---:R-:W-:-:S02]  /*0990*/  @P0 SHF.R.U64 R7, R8, 0x1, R9 ;  /* 0x0000000108070819 */ /* 0x004fc40000001209 */
[----:B------:R-:W-:Y:S02]  /*09a0*/  @P0 SHF.R.U32.HI R9, RZ, 0x1, R9 ;  /* 0x00000001ff090819 */ /* 0x000fe40000011609 */
[CC--:B---3--:R-:W-:Y:S02]  /*09b0*/  @P0 SHF.L.U32 R11, R2.reuse, R23.reuse, RZ ;  /* 0x00000017020b0219 */ /* 0x0c8fe400000006ff */
[----:B------:R-:W-:Y:S02]  /*09c0*/  @P0 SHF.R.U64 R6, R7, R0, R9 ;  /* 0x0000000007060219 */ /* 0x000fe40000001209 */
[--C-:B------:R-:W-:Y:S02]  /*09d0*/  @P0 SHF.R.U32.HI R15, RZ, 0x1, R3.reuse ;  /* 0x00000001ff0f0819 */ /* 0x100fe40000011603 */
[C-C-:B------:R-:W-:Y:S02]  /*09e0*/  @P0 SHF.R.U64 R13, R2.reuse, 0x1, R3.reuse ;  /* 0x00000001020d0819 */ /* 0x140fe40000001203 */
[----:B------:R-:W-:-:S02]  /*09f0*/  @P0 SHF.L.U64.HI R8, R2, R23, R3 ;  /* 0x0000001702080219 */ /* 0x000fc40000010203 */
[----:B------:R-:W-:Y:S02]  /*0a00*/  @P0 SHF.R.U32.HI R7, RZ, R0, R9 ;  /* 0x00000000ff070219 */ /* 0x000fe40000011609 */
[----:B------:R-:W-:Y:S02]  /*0a10*/  @P0 LOP3.LUT R2, R11, R6, RZ, 0xfc, !PT ;  /* 0x000000060b020212 */ /* 0x000fe400078efcff */
[----:B----4-:R-:W-:Y:S02]  /*0a20*/  @P0 SHF.L.U32 R9, R4, R23, RZ ;  /* 0x0000001704090219 */ /* 0x010fe400000006ff */
[----:B------:R-:W-:Y:S02]  /*0a30*/  @P0 SHF.R.U64 R14, R13, R0, R15 ;  /* 0x000000000d0e0219 */ /* 0x000fe4000000120f */
[----:B------:R-:W-:Y:S01]  /*0a40*/  @P0 LOP3.LUT R3, R8, R7, RZ, 0xfc, !PT ;  /* 0x0000000708030212 */ /* 0x000fe200078efcff */
[----:B------:R-:W-:Y:S01]  /*0a50*/  IMAD.SHL.U32 R8, R2, 0x4, RZ ;  /* 0x0000000402087824 */ /* 0x000fe200078e00ff */
[----:B------:R-:W-:-:S02]  /*0a60*/  @P0 SHF.L.U64.HI R23, R4, R23, R5 ;  /* 0x0000001704170219 */ /* 0x000fc40000010205 */
[----:B------:R-:W-:Y:S02]  /*0a70*/  @P0 LOP3.LUT R4, R9, R14, RZ, 0xfc, !PT ;  /* 0x0000000e09040212 */ /* 0x000fe400078efcff */
[----:B------:R-:W-:Y:S02]  /*0a80*/  @P0 SHF.R.U32.HI R0, RZ, R0, R15 ;  /* 0x00000000ff000219 */ /* 0x000fe4000001160f */
[----:B------:R-:W-:Y:S02]  /*0a90*/  SHF.L.U64.HI R9, R2, 0x2, R3 ;  /* 0x0000000202097819 */ /* 0x000fe40000010203 */
[----:B------:R-:W-:Y:S02]  /*0aa0*/  @P0 LOP3.LUT R5, R23, R0, RZ, 0xfc, !PT ;  /* 0x0000000017050212 */ /* 0x000fe400078efcff */
[----:B------:R-:W-:Y:S02]  /*0ab0*/  SHF.L.W.U32.HI R3, R3, 0x2, R4 ;  /* 0x0000000203037819 */ /* 0x000fe40000010e04 */
[----:B------:R-:W-:-:S02]  /*0ac0*/  IADD3 RZ, P0, PT, RZ, -R8, RZ ;  /* 0x80000008ffff7210 */ /* 0x000fc40007f1e0ff */
[----:B------:R-:W-:Y:S02]  /*0ad0*/  LOP3.LUT R0, RZ, R9, RZ, 0x33, !PT ;  /* 0x00000009ff007212 */ /* 0x000fe400078e33ff */
[----:B------:R-:W-:Y:S02]  /*0ae0*/  SHF.L.W.U32.HI R4, R4, 0x2, R5 ;  /* 0x0000000204047819 */ /* 0x000fe40000010e05 */
[----:B------:R-:W-:Y:S02]  /*0af0*/  LOP3.LUT R2, RZ, R3, RZ, 0x33, !PT ;  /* 0x00000003ff027212 */ /* 0x000fe400078e33ff */
[----:B------:R-:W-:Y:S02]  /*0b00*/  IADD3.X R6, P0, PT, RZ, R0, RZ, P0, !PT ;  /* 0x00000000ff067210 */ /* 0x000fe4000071e4ff */
[----:B------:R-:W-:Y:S02]  /*0b10*/  LOP3.LUT R7, RZ, R4, RZ, 0x33, !PT ;  /* 0x00000004ff077212 */ /* 0x000fe400078e33ff */
[----:B------:R-:W-:-:S02]  /*0b20*/  IADD3.X R0, P1, PT, RZ, R2, RZ, P0, !PT ;  /* 0x00000002ff007210 */ /* 0x000fc4000073e4ff */
[----:B------:R-:W-:-:S03]  /*0b30*/  ISETP.GT.U32.AND P2, PT, R3, -0x1, PT ;  /* 0xffffffff0300780c */ /* 0x000fc60003f44070 */
[----:B------:R-:W-:Y:S01]  /*0b40*/  IMAD.X R7, RZ, RZ, R7, P1 ;  /* 0x000000ffff077224 */ /* 0x000fe200008e0607 */
[----:B------:R-:W-:-:S04]  /*0b50*/  ISETP.GT.AND.EX P0, PT, R4, -0x1, PT, P2 ;  /* 0xffffffff0400780c */ /* 0x000fc80003f04320 */
[----:B------:R-:W-:Y:S02]  /*0b60*/  SEL R2, R4, R7, P0 ;  /* 0x0000000704027207 */ /* 0x000fe40000000000 */
[----:B------:R-:W-:Y:S02]  /*0b70*/  SEL R13, R3, R0, P0 ;  /* 0x00000000030d7207 */ /* 0x000fe40000000000 */
[----:B------:R-:W-:Y:S02]  /*0b80*/  ISETP.NE.U32.AND P1, PT, R2, RZ, PT ;  /* 0x000000ff0200720c */ /* 0x000fe40003f25070 */
[----:B------:R-:W-:Y:S02]  /*0b90*/  SEL R9, R9, R6, P0 ;  /* 0x0000000609097207 */ /* 0x000fe40000000000 */
[----:B------:R-:W-:Y:S01]  /*0ba0*/  SEL R3, R13, R2, !P1 ;  /* 0x000000020d037207 */ /* 0x000fe20004800000 */
[----:B------:R-:W-:-:S05]  /*0bb0*/  @!P0 IMAD.MOV R8, RZ, RZ, -R8 ;  /* 0x000000ffff088224 */ /* 0x000fca00078e0a08 */
[----:B------:R-:W1:Y:S02]  /*0bc0*/  FLO.U32 R3, R3 ;  /* 0x0000000300037300 */ /* 0x000e6400000e0000 */
[C---:B-1----:R-:W-:Y:S02]  /*0bd0*/  IADD3 R7, PT, PT, -R3.reuse, 0x1f, RZ ;  /* 0x0000001f03077810 */ /* 0x042fe40007ffe1ff */
[----:B------:R-:W-:-:S03]  /*0be0*/  IADD3 R0, PT, PT, -R3, 0x3f, RZ ;  /* 0x0000003f03007810 */ /* 0x000fc60007ffe1ff */
[----:B------:R-:W-:-:S05]  /*0bf0*/  @P1 IMAD.MOV R0, RZ, RZ, R7 ;  /* 0x000000ffff001224 */ /* 0x000fca00078e0207 */
[----:B------:R-:W-:-:S13]  /*0c00*/  ISETP.NE.AND P1, PT, R0, RZ, PT ;  /* 0x000000ff0000720c */ /* 0x000fda0003f25270 */
[----:B0-----:R-:W-:Y:S05]  /*0c10*/  @!P1 BRA `(.L_x_11) ;  /* 0x0000000000289947 */ /* 0x001fea0003800000 */
[--C-:B------:R-:W-:Y:S02]  /*0c20*/  SHF.R.U64 R7, R8, 0x1, R9.reuse ;  /* 0x0000000108077819 */ /* 0x100fe40000001209 */
[C---:B------:R-:W-:Y:S02]  /*0c30*/  LOP3.LUT R3, R0.reuse, 0x3f, RZ, 0xc0, !PT ;  /* 0x0000003f00037812 */ /* 0x040fe400078ec0ff */
[----:B------:R-:W-:Y:S02]  /*0c40*/  SHF.R.U32.HI R9, RZ, 0x1, R9 ;  /* 0x00000001ff097819 */ /* 0x000fe40000011609 */
[----:B------:R-:W-:Y:S02]  /*0c50*/  LOP3.LUT R6, R0, 0x3f, RZ, 0xc, !PT ;  /* 0x0000003f00067812 */ /* 0x000fe400078e0cff */
[CC--:B------:R-:W-:Y:S02]  /*0c60*/  SHF.L.U64.HI R11, R13.reuse, R3.reuse, R2 ;  /* 0x000000030d0b7219 */ /* 0x0c0fe40000010202 */
[----:B------:R-:W-:-:S02]  /*0c70*/  SHF.L.U32 R3, R13, R3, RZ ;  /* 0x000000030d037219 */ /* 0x000fc400000006ff */
[-CC-:B------:R-:W-:Y:S02]  /*0c80*/  SHF.R.U64 R2, R7, R6.reuse, R9.reuse ;  /* 0x0000000607027219 */ /* 0x180fe40000001209 */
[----:B------:R-:W-:Y:S02]  /*0c90*/  SHF.R.U32.HI R6, RZ, R6, R9 ;  /* 0x00000006ff067219 */ /* 0x000fe40000011609 */
[----:B------:R-:W-:Y:S02]  /*0ca0*/  LOP3.LUT R13, R3, R2, RZ, 0xfc, !PT ;  /* 0x00000002030d7212 */ /* 0x000fe400078efcff */
[----:B------:R-:W-:-:S07]  /*0cb0*/  LOP3.LUT R2, R11, R6, RZ, 0xfc, !PT ;  /* 0x000000060b027212 */ /* 0x000fce00078efcff */
.L_x_11:
[----:B------:R-:W-:Y:S05]  /*0cc0*/  BSYNC.RECONVERGENT B2 ;  /* 0x0000000000027941 */ /* 0x000fea0003800200 */
.L_x_10:
[----:B------:R-:W-:Y:S01]  /*0cd0*/  IMAD.WIDE.U32 R8, R13, 0x2168c235, RZ ;  /* 0x2168c2350d087825 */ /* 0x000fe200078e00ff */
[----:B------:R-:W-:-:S03]  /*0ce0*/  SHF.R.U32.HI R5, RZ, 0x1e, R5 ;  /* 0x0000001eff057819 */ /* 0x000fc60000011605 */
[----:B------:R-:W-:Y:S01]  /*0cf0*/  IMAD.MOV.U32 R6, RZ, RZ, R9 ;  /* 0x000000ffff067224 */ /* 0x000fe200078e0009 */
[----:B------:R-:W-:Y:S01]  /*0d00*/  IADD3 RZ, P1, PT, R8, R8, RZ ;  /* 0x0000000808ff7210 */ /* 0x000fe20007f3e0ff */
[----:B------:R-:W-:Y:S01]  /*0d10*/  IMAD.MOV.U32 R7, RZ, RZ, RZ ;  /* 0x000000ffff077224 */ /* 0x000fe200078e00ff */
[----:B------:R-:W-:Y:S01]  /*0d20*/  LEA.HI R4, R4, R5, RZ, 0x1 ;  /* 0x0000000504047211 */ /* 0x000fe200078f08ff */
[----:B------:R-:W-:-:S04]  /*0d30*/  IMAD.HI.U32 R3, R2, -0x36f0255e, RZ ;  /* 0xc90fdaa202037827 */ /* 0x000fc800078e00ff */
[----:B------:R-:W-:-:S04]  /*0d40*/  IMAD.WIDE.U32 R6, R13, -0x36f0255e, R6 ;  /* 0xc90fdaa20d067825 */ /* 0x000fc800078e0006 */
[C---:B------:R-:W-:Y:S02]  /*0d50*/  IMAD R9, R2.reuse, -0x36f0255e, RZ ;  /* 0xc90fdaa202097824 */ /* 0x040fe400078e02ff */
[----:B------:R-:W-:-:S04]  /*0d60*/  IMAD.WIDE.U32 R6, P2, R2, 0x2168c235, R6 ;  /* 0x2168c23502067825 */ /* 0x000fc80007840006 */
[----:B------:R-:W-:Y:S01]  /*0d70*/  IMAD.X R2, RZ, RZ, R3, P2 ;  /* 0x000000ffff027224 */ /* 0x000fe200010e0603 */
[----:B------:R-:W-:Y:S02]  /*0d80*/  IADD3 R3, P2, PT, R9, R7, RZ ;  /* 0x0000000709037210 */ /* 0x000fe40007f5e0ff */
[----:B------:R-:W-:Y:S02]  /*0d90*/  IADD3.X RZ, P1, PT, R6, R6, RZ, P1, !PT ;  /* 0x0000000606ff7210 */ /* 0x000fe40000f3e4ff */
[C---:B------:R-:W-:Y:S01]  /*0da0*/  ISETP.GT.U32.AND P3, PT, R3.reuse, RZ, PT ;  /* 0x000000ff0300720c */ /* 0x040fe20003f64070 */
[----:B------:R-:W-:Y:S01]  /*0db0*/  IMAD.X R2, RZ, RZ, R2, P2 ;  /* 0x000000ffff027224 */ /* 0x000fe200010e0602 */
[----:B------:R-:W-:-:S04]  /*0dc0*/  IADD3.X R6, P2, PT, R3, R3, RZ, P1, !PT ;  /* 0x0000000303067210 */ /* 0x000fc80000f5e4ff */
[C---:B------:R-:W-:Y:S01]  /*0dd0*/  ISETP.GT.AND.EX P1, PT, R2.reuse, RZ, PT, P3 ;  /* 0x000000ff0200720c */ /* 0x040fe20003f24330 */
[----:B------:R-:W-:-:S03]  /*0de0*/  IMAD.X R7, R2, 0x1, R2, P2 ;  /* 0x0000000102077824 */ /* 0x000fc600010e0602 */
[----:B------:R-:W-:Y:S02]  /*0df0*/  SEL R6, R6, R3, P1 ;  /* 0x0000000306067207 */ /* 0x000fe40000800000 */
[----:B------:R-:W-:Y:S02]  /*0e00*/  SEL R3, R7, R2, P1 ;  /* 0x0000000207037207 */ /* 0x000fe40000800000 */
[----:B------:R-:W-:Y:S02]  /*0e10*/  IADD3 R2, P2, PT, R6, 0x1, RZ ;  /* 0x0000000106027810 */ /* 0x000fe40007f5e0ff */
[----:B------:R-:W-:Y:S02]  /*0e20*/  SEL R7, RZ, 0xffffffff, !P1 ;  /* 0xffffffffff077807 */ /* 0x000fe40004800000 */
[----:B------:R-:W-:Y:S01]  /*0e30*/  LOP3.LUT P1, R19, R19, 0x80000000, RZ, 0xc0, !PT ;  /* 0x8000000013137812 */ /* 0x000fe2000782c0ff */
[----:B------:R-:W-:Y:S02]  /*0e40*/  IMAD.X R3, RZ, RZ, R3, P2 ;  /* 0x000000ffff037224 */ /* 0x000fe400010e0603 */
[----:B------:R-:W-:Y:S01]  /*0e50*/  IMAD.IADD R0, R7, 0x1, -R0 ;  /* 0x0000000107007824 */ /* 0x000fe200078e0a00 */
[----:B------:R-:W-:-:S02]  /*0e60*/  @!P0 LOP3.LUT R19, R19, 0x80000000, RZ, 0x3c, !PT ;  /* 0x8000000013138812 */ /* 0x000fc400078e3cff */
[----:B------:R-:W-:Y:S01]  /*0e70*/  SHF.R.U64 R2, R2, 0xa, R3 ;  /* 0x0000000a02027819 */ /* 0x000fe20000001203 */
[----:B------:R-:W-:-:S03]  /*0e80*/  IMAD.SHL.U32 R0, R0, 0x100000, RZ ;  /* 0x0010000000007824 */ /* 0x000fc600078e00ff */
[----:B------:R-:W-:-:S03]  /*0e90*/  IADD3 R2, P2, PT, R2, 0x1, RZ ;  /* 0x0000000102027810 */ /* 0x000fc60007f5e0ff */
[----:B------:R-:W-:Y:S01]  /*0ea0*/  @P1 IMAD.MOV R4, RZ, RZ, -R4 ;  /* 0x000000ffff041224 */ /* 0x000fe200078e0a04 */
[----:B------:R-:W-:-:S04]  /*0eb0*/  LEA.HI.X R3, R3, RZ, RZ, 0x16, P2 ;  /* 0x000000ff03037211 */ /* 0x000fc800010fb4ff */
[--C-:B------:R-:W-:Y:S02]  /*0ec0*/  SHF.R.U64 R2, R2, 0x1, R3.reuse ;  /* 0x0000000102027819 */ /* 0x100fe40000001203 */
[----:B------:R-:W-:Y:S02]  /*0ed0*/  SHF.R.U32.HI R3, RZ, 0x1, R3 ;  /* 0x00000001ff037819 */ /* 0x000fe40000011603 */
[----:B------:R-:W-:-:S04]  /*0ee0*/  IADD3 R2, P2, P3, RZ, RZ, R2 ;  /* 0x000000ffff027210 */ /* 0x000fc80007b5e002 */
[----:B------:R-:W-:-:S04]  /*0ef0*/  IADD3.X R0, PT, PT, R0, 0x3fe00000, R3, P2, P3 ;  /* 0x3fe0000000007810 */ /* 0x000fc800017e6403 */
[----:B------:R-:W-:-:S07]  /*0f00*/  LOP3.LUT R3, R0, R19, RZ, 0xfc, !PT ;  /* 0x0000001300037212 */ /* 0x000fce00078efcff */
.L_x_5:
[----:B------:R-:W-:Y:S02]  /*0f10*/  IMAD.MOV.U32 R13, RZ, RZ, 0x0 ;  /* 0x00000000ff0d7424 */ /* 0x000fe400078e00ff */
[----:B------:R-:W-:Y:S02]  /*0f20*/  IMAD.MOV.U32 R0, RZ, RZ, R4 ;  /* 0x000000ffff007224 */ /* 0x000fe400078e0004 */
[----:B------:R-:W-:Y:S05]  /*0f30*/  RET.REL.NODEC R12 `(_Z13initDCTMatrixPf) ;  /* 0xfffffff00c307950 */ /* 0x000fea0003c3ffff */
.L_x_12:
        /* <DEDUP_REMOVED lines=12> */
.L_x_13:


//--------------------- .nv.global.init           --------------------------
	.section	.nv.global.init,"aw",@progbits
	.align	16
.nv.global.init:
	.type		__cudart_sin_cos_coeffs,@object
	.size		__cudart_sin_cos_coeffs,(__cudart_i2opi_d - __cudart_sin_cos_coeffs)
__cudart_sin_cos_coeffs:
        /*0000*/ 	.byte	0x46, 0xd2, 0xb0, 0x2c, 0xf1, 0xe5, 0x5a, 0xbe, 0x92, 0xe3, 0xac, 0x69, 0xe3, 0x1d, 0xc7, 0x3e
        /*0010*/ 	.byte	0xa1, 0x62, 0xdb, 0x19, 0xa0, 0x01, 0x2a, 0xbf, 0x18, 0x08, 0x11, 0x11, 0x11, 0x11, 0x81, 0x3f
        /*0020*/ 	.byte	0x54, 0x55, 0x55, 0x55, 0x55, 0x55, 0xc5, 0xbf, 0x00, 0x00, 0x00, 0x00, 0x00, 0x00, 0x00, 0x00
        /*0030*/ 	.byte	0x00, 0x00, 0x00, 0x00, 0x00, 0x00, 0x00, 0x00, 0x64, 0x81, 0xfd, 0x20, 0x83, 0xff, 0xa8, 0xbd
        /*0040*/ 	.byte	0x28, 0x85, 0xef, 0xc1, 0xa7, 0xee, 0x21, 0x3e, 0xd9, 0xe6, 0x06, 0x8e, 0x4f, 0x7e, 0x92, 0xbe
        /*0050*/ 	.byte	0xe9, 0xbc, 0xdd, 0x19, 0xa0, 0x01, 0xfa, 0x3e, 0x47, 0x5d, 0xc1, 0x16, 0x6c, 0xc1, 0x56, 0xbf
        /*0060*/ 	.byte	0x51, 0x55, 0x55, 0x55, 0x55, 0x55, 0xa5, 0x3f, 0x00, 0x00, 0x00, 0x00, 0x00, 0x00, 0xe0, 0xbf
        /*0070*/ 	.byte	0x00, 0x00, 0x00, 0x00, 0x00, 0x00, 0xf0, 0x3f, 0x00, 0x00, 0x00, 0x00, 0x00, 0x00, 0x00, 0x00
	.type		__cudart_i2opi_d,@object
	.size		__cudart_i2opi_d,(.L_0 - __cudart_i2opi_d)
__cudart_i2opi_d:
        /* <DEDUP_REMOVED lines=9> */
.L_0:


//--------------------- .nv.shared.reserved.0     --------------------------
	.section	.nv.shared.reserved.0,"aw",@nobits
	.weak		__nv_reservedSMEM_offset_0_alias
	.size		__nv_reservedSMEM_offset_0_alias, 0, 64
	.other		__nv_reservedSMEM_offset_0_alias,@"STO_CUDA_RESERVED_SHARED STV_DEFAULT"
__nv_reservedSMEM_offset_0_alias:
	.zero		0
	.zero		64


//--------------------- .nv.constant0._Z15transposeMatrixPfS_ --------------------------
	.section	.nv.constant0._Z15transposeMatrixPfS_,"a",@progbits
	.sectionflags	@""
	.align	4
.nv.constant0._Z15transposeMatrixPfS_:
	.zero		912


//--------------------- .nv.constant0._Z13initDCTMatrixPf --------------------------
	.section	.nv.constant0._Z13initDCTMatrixPf,"a",@progbits
	.sectionflags	@""
	.align	4
.nv.constant0._Z13initDCTMatrixPf:
	.zero		904


//--------------------- SYMBOLS --------------------------

	.type		.nv.reservedSmem.offset0,@object
	.size		.nv.reservedSmem.offset0,0x4
